//
// Generated by NVIDIA NVVM Compiler
//
// Compiler Build ID: CL-36424714
// Cuda compilation tools, release 13.0, V13.0.88
// Based on NVVM 20.0.0
//

.version 9.0
.target sm_100
.address_size 64

	// .globl	_Z7reduce0IfEvPT_S1_
// _ZZ7reduce0IfEvPT_S1_E5sdata has been demoted

.visible .entry _Z7reduce0IfEvPT_S1_(
	.param .u64 .ptr .align 1 _Z7reduce0IfEvPT_S1__param_0,
	.param .u64 .ptr .align 1 _Z7reduce0IfEvPT_S1__param_1
)
{
	.reg .pred 	%p<2>;
	.reg .b32 	%r<8>;
	.reg .b32 	%f<4>;
	.reg .b64 	%rd<5>;
	// demoted variable
	.shared .align 4 .b8 _ZZ7reduce0IfEvPT_S1_E5sdata[2048];
	ld.param.u64 	%rd1, [_Z7reduce0IfEvPT_S1__param_0];
	cvta.to.global.u64 	%rd2, %rd1;
	mov.u32 	%r1, %tid.x;
	mov.u32 	%r2, %ctaid.x;
	mov.u32 	%r3, %ntid.x;
	mad.lo.s32 	%r4, %r2, %r3, %r1;
	mul.wide.u32 	%rd3, %r4, 4;
	add.s64 	%rd4, %rd2, %rd3;
	ld.global.f32 	%f1, [%rd4];
	shl.b32 	%r5, %r1, 2;
	mov.u32 	%r6, _ZZ7reduce0IfEvPT_S1_E5sdata;
	add.s32 	%r7, %r6, %r5;
	st.shared.f32 	[%r7], %f1;
	bar.sync 	0;
$L__BB0_1:
	setp.ne.s32 	%p1, %r1, 0;
	@%p1 bra 	$L__BB0_3;
	ld.shared.f32 	%f2, [_ZZ7reduce0IfEvPT_S1_E5sdata];
	add.f32 	%f3, %f2, %f2;
	st.shared.f32 	[_ZZ7reduce0IfEvPT_S1_E5sdata], %f3;
$L__BB0_3:
	bar.sync 	0;
	bra.uni 	$L__BB0_1;

}


// ===== COMPILED SASS (sm_100) =====

	.target	sm_100

	.elftype	@"ET_EXEC"


//--------------------- .note.nv.tkinfo           --------------------------
	.section	.note.nv.tkinfo,"",@"SHT_NOTE"
	.sectionflags	@"SHF_NOTE_NV_TKINFO"
	.tkinfo
        /*0018*/ 	.word	0x00000002
        /*0030*/ 	.string	""
        /*0030*/ 	.string	"ptxas"
        /*0030*/ 	.string	"Cuda compilation tools, release 13.0, V13.0.88"
        /*0030*/ 	.string	"Build cuda_13.0.r13.0/compiler.36424714_0"
        /*0030*/ 	.string	"-arch sm_100 -m 64 "



//--------------------- .note.nv.cuinfo           --------------------------
	.section	.note.nv.cuinfo,"",@"SHT_NOTE"
	.sectionflags	@"SHF_NOTE_NV_CUINFO"
        /*0018*/ 	.short	0x0002
        /*001a*/ 	.short	0x0064
        /*001c*/ 	.short	0x0082
	.zero		2


//--------------------- .nv.info                  --------------------------
	.section	.nv.info,"",@"SHT_CUDA_INFO"
	.align	4


	//----- nvinfo : EIATTR_REGCOUNT
	.align		4
        /*0000*/ 	.byte	0x04, 0x2f
        /*0002*/ 	.short	(.L_1 - .L_0)
	.align		4
.L_0:
        /*0004*/ 	.word	index@(_Z7reduce0IfEvPT_S1_)
        /*0008*/ 	.word	0x0000000a


	//----- nvinfo : EIATTR_FRAME_SIZE
	.align		4
.L_1:
        /*000c*/ 	.byte	0x04, 0x11
        /*000e*/ 	.short	(.L_3 - .L_2)
	.align		4
.L_2:
        /*0010*/ 	.word	index@(_Z7reduce0IfEvPT_S1_)
        /*0014*/ 	.word	0x00000000


	//----- nvinfo : EIATTR_MIN_STACK_SIZE
	.align		4
.L_3:
        /*0018*/ 	.byte	0x04, 0x12
        /*001a*/ 	.short	(.L_5 - .L_4)
	.align		4
.L_4:
        /*001c*/ 	.word	index@(_Z7reduce0IfEvPT_S1_)
        /*0020*/ 	.word	0x00000000
.L_5:


//--------------------- .nv.compat                --------------------------
	.section	.nv.compat,"",@"SHT_CUDA_COMPAT_INFO"
	.align	4
        /*0000*/ 	.byte	0x02, 0x09, 0x00, 0x00, 0x02, 0x02, 0x01, 0x00, 0x02, 0x05, 0x05, 0x00, 0x03, 0x07, 0x01, 0x01
        /*0010*/ 	.byte	0x02, 0x03, 0x00, 0x00, 0x02, 0x06, 0x01, 0x00, 0x04, 0x0b, 0x08, 0x00, 0x09, 0x00, 0x00, 0x00
        /*0020*/ 	.byte	0x00, 0x00, 0x00, 0x00


//--------------------- .nv.info._Z7reduce0IfEvPT_S1_ --------------------------
	.section	.nv.info._Z7reduce0IfEvPT_S1_,"",@"SHT_CUDA_INFO"
	.sectionflags	@""
	.align	4


	//----- nvinfo : EIATTR_CUDA_API_VERSION
	.align		4
        /*0000*/ 	.byte	0x04, 0x37
        /*0002*/ 	.short	(.L_7 - .L_6)
.L_6:
        /*0004*/ 	.word	0x00000082


	//----- nvinfo : EIATTR_KPARAM_INFO
	.align		4
.L_7:
        /*0008*/ 	.byte	0x04, 0x17
        /*000a*/ 	.short	(.L_9 - .L_8)
.L_8:
        /*000c*/ 	.word	0x00000000
        /*0010*/ 	.short	0x0001
        /*0012*/ 	.short	0x0008
        /*0014*/ 	.byte	0x00, 0xf5, 0x21, 0x00


	//----- nvinfo : EIATTR_KPARAM_INFO
	.align		4
.L_9:
        /*0018*/ 	.byte	0x04, 0x17
        /*001a*/ 	.short	(.L_11 - .L_10)
.L_10:
        /*001c*/ 	.word	0x00000000
        /*0020*/ 	.short	0x0000
        /*0022*/ 	.short	0x0000
        /*0024*/ 	.byte	0x00, 0xf5, 0x21, 0x00


	//----- nvinfo : EIATTR_SPARSE_MMA_MASK
	.align		4
.L_11:
        /*0028*/ 	.byte	0x03, 0x50
        /*002a*/ 	.short	0x0000


	//----- nvinfo : EIATTR_MAXREG_COUNT
	.align		4
        /*002c*/ 	.byte	0x03, 0x1b
        /*002e*/ 	.short	0x00ff


	//----- nvinfo : EIATTR_NUM_BARRIERS
	.align		4
        /*0030*/ 	.byte	0x02, 0x4c
        /*0032*/ 	.byte	0x01
	.zero		1


	//----- nvinfo : EIATTR_MERCURY_ISA_VERSION
	.align		4
        /*0034*/ 	.byte	0x03, 0x5f
        /*0036*/ 	.short	0x0101


	//----- nvinfo : EIATTR_VRC_CTA_INIT_COUNT
	.align		4
        /*0038*/ 	.byte	0x02, 0x4a
	.zero		1
	.zero		1


	//----- nvinfo : EIATTR_CBANK_PARAM_SIZE
	.align		4
        /*003c*/ 	.byte	0x03, 0x19
        /*003e*/ 	.short	0x0010


	//----- nvinfo : EIATTR_PARAM_CBANK
	.align		4
        /*0040*/ 	.byte	0x04, 0x0a
        /*0042*/ 	.short	(.L_13 - .L_12)
	.align		4
.L_12:
        /*0044*/ 	.word	index@(.nv.constant0._Z7reduce0IfEvPT_S1_)
        /*0048*/ 	.short	0x0380
        /*004a*/ 	.short	0x0010


	//----- nvinfo : EIATTR_SW_WAR
	.align		4
.L_13:
        /*004c*/ 	.byte	0x04, 0x36
        /*004e*/ 	.short	(.L_15 - .L_14)
.L_14:
        /*0050*/ 	.word	0x00000008
.L_15:


//--------------------- .nv.callgraph             --------------------------
	.section	.nv.callgraph,"",@"SHT_CUDA_CALLGRAPH"
	.align	4
	.sectionentsize	8
	.align		4
        /*0000*/ 	.word	0x00000000
	.align		4
        /*0004*/ 	.word	0xffffffff
	.align		4
        /*0008*/ 	.word	0x00000000
	.align		4
        /*000c*/ 	.word	0xfffffffe
	.align		4
        /*0010*/ 	.word	0x00000000
	.align		4
        /*0014*/ 	.word	0xfffffffd
	.align		4
        /*0018*/ 	.word	0x00000000
	.align		4
        /*001c*/ 	.word	0xfffffffc


//--------------------- .text._Z7reduce0IfEvPT_S1_ --------------------------
	.section	.text._Z7reduce0IfEvPT_S1_,"ax",@progbits
	.align	128
        .global         _Z7reduce0IfEvPT_S1_
        .type           _Z7reduce0IfEvPT_S1_,@function
        .size           _Z7reduce0IfEvPT_S1_,(.L_x_2 - _Z7reduce0IfEvPT_S1_)
        .other          _Z7reduce0IfEvPT_S1_,@"STO_CUDA_ENTRY STV_DEFAULT"
_Z7reduce0IfEvPT_S1_:
.text._Z7reduce0IfEvPT_S1_:
[----:B------:R-:W-:Y:S01]  /*0000*/  LDC R1, c[0x0][0x37c] ;  /* 0x0000df00ff017b82 */ /* 0x000fe20000000800 */
[----:B------:R-:W0:Y:S07]  /*0010*/  S2R R0, SR_TID.X ;  /* 0x0000000000007919 */ /* 0x000e2e0000002100 */
[----:B------:R-:W0:Y:S01]  /*0020*/  S2UR UR6, SR_CTAID.X ;  /* 0x00000000000679c3 */ /* 0x000e220000002500 */
[----:B------:R-:W1:Y:S07]  /*0030*/  LDCU.64 UR4, c[0x0][0x358] ;  /* 0x00006b00ff0477ac */ /* 0x000e6e0008000a00 */
[----:B------:R-:W0:Y:S08]  /*0040*/  LDC R5, c[0x0][0x360] ;  /* 0x0000d800ff057b82 */ /* 0x000e300000000800 */
[----:B------:R-:W2:Y:S01]  /*0050*/  LDC.64 R2, c[0x0][0x380] ;  /* 0x0000e000ff027b82 */ /* 0x000ea20000000a00 */
[----:B0-----:R-:W-:-:S04]  /*0060*/  IMAD R5, R5, UR6, R0 ;  /* 0x0000000605057c24 */ /* 0x001fc8000f8e0200 */
[----:B--2---:R-:W-:-:S06]  /*0070*/  IMAD.WIDE.U32 R2, R5, 0x4, R2 ;  /* 0x0000000405027825 */ /* 0x004fcc00078e0002 */
[----:B-1----:R-:W2:Y:S01]  /*0080*/  LDG.E R2, desc[UR4][R2.64] ;  /* 0x0000000402027981 */ /* 0x002ea2000c1e1900 */
[----:B------:R-:W0:Y:S01]  /*0090*/  S2UR UR5, SR_CgaCtaId ;  /* 0x00000000000579c3 */ /* 0x000e220000008800 */
[----:B------:R-:W-:Y:S01]  /*00a0*/  ISETP.NE.AND P0, PT, R0, RZ, PT ;  /* 0x000000ff0000720c */ /* 0x000fe20003f05270 */
[----:B------:R-:W-:-:S12]  /*00b0*/  UMOV UR4, 0x400 ;  /* 0x0000040000047882 */ /* 0x000fd80000000000 */
[----:B------:R-:W1:Y:S01]  /*00c0*/  @!P0 S2R R7, SR_CgaCtaId ;  /* 0x0000000000078919 */ /* 0x000e620000008800 */
[----:B0-----:R-:W-:-:S06]  /*00d0*/  ULEA UR4, UR5, UR4, 0x18 ;  /* 0x0000000405047291 */ /* 0x001fcc000f8ec0ff */
[----:B------:R-:W-:Y:S02]  /*00e0*/  LEA R5, R0, UR4, 0x2 ;  /* 0x0000000400057c11 */ /* 0x000fe4000f8e10ff */
[----:B------:R-:W-:-:S04]  /*00f0*/  @!P0 MOV R0, 0x400 ;  /* 0x0000040000008802 */ /* 0x000fc80000000f00 */
[----:B-1----:R-:W-:Y:S01]  /*0100*/  @!P0 LEA R7, R7, R0, 0x18 ;  /* 0x0000000007078211 */ /* 0x002fe200078ec0ff */
[----:B--2---:R0:W-:Y:S01]  /*0110*/  STS [R5], R2 ;  /* 0x0000000205007388 */ /* 0x0041e20000000800 */
[----:B------:R-:W-:Y:S06]  /*0120*/  BAR.SYNC.DEFER_BLOCKING 0x0 ;  /* 0x0000000000007b1d */ /* 0x000fec0000010000 */
.L_x_0:
[----:B-1----:R-:W1:Y:S02]  /*0130*/  @!P0 LDS R0, [R7] ;  /* 0x0000000007008984 */ /* 0x002e640000000800 */
[----:B-1----:R-:W-:-:S05]  /*0140*/  @!P0 FADD R0, R0, R0 ;  /* 0x0000000000008221 */ /* 0x002fca0000000000 */
[----:B------:R1:W-:Y:S01]  /*0150*/  @!P0 STS [R7], R0 ;  /* 0x0000000007008388 */ /* 0x0003e20000000800 */
[----:B------:R-:W-:Y:S06]  /*0160*/  BAR.SYNC.DEFER_BLOCKING 0x0 ;  /* 0x0000000000007b1d */ /* 0x000fec0000010000 */
[----:B------:R-:W-:Y:S05]  /*0170*/  BRA `(.L_x_0) ;  /* 0xfffffffc00ec7947 */ /* 0x000fea000383ffff */
.L_x_1:
[----:B------:R-:W-:-:S00]  /*0180*/  BRA `(.L_x_1) ;  /* 0xfffffffc00fc7947 */ /* 0x000fc0000383ffff */
[----:B------:R-:W-:-:S00]  /*0190*/  NOP ;  /* 0x0000000000007918 */ /* 0x000fc00000000000 */
        /* <DEDUP_REMOVED lines=14> */
.L_x_2:


//--------------------- .nv.shared._Z7reduce0IfEvPT_S1_ --------------------------
	.section	.nv.shared._Z7reduce0IfEvPT_S1_,"aw",@nobits
	.sectionflags	@""
	.align	4
.nv.shared._Z7reduce0IfEvPT_S1_:
	.zero		3072


//--------------------- .nv.shared.reserved.0     --------------------------
	.section	.nv.shared.reserved.0,"aw",@nobits
	.weak		__nv_reservedSMEM_offset_0_alias
	.size		__nv_reservedSMEM_offset_0_alias, 0, 64
	.other		__nv_reservedSMEM_offset_0_alias,@"STO_CUDA_RESERVED_SHARED STV_DEFAULT"
__nv_reservedSMEM_offset_0_alias:
	.zero		0
	.zero		64


//--------------------- .nv.constant0._Z7reduce0IfEvPT_S1_ --------------------------
	.section	.nv.constant0._Z7reduce0IfEvPT_S1_,"a",@progbits
	.sectionflags	@""
	.align	4
.nv.constant0._Z7reduce0IfEvPT_S1_:
	.zero		912


//--------------------- SYMBOLS --------------------------

	.type		.nv.reservedSmem.offset0,@object
	.size		.nv.reservedSmem.offset0,0x4
	.type		.nv.reservedSmem.cap,@object
	.size		.nv.reservedSmem.cap,0x4
